	.headerflags	@"EF_CUDA_TEXMODE_UNIFIED EF_CUDA_64BIT_ADDRESS EF_CUDA_ACCELERATORS EF_CUDA_SM90 EF_CUDA_VIRTUAL_SM(EF_CUDA_SM90)"
	.elftype	@"ET_EXEC"


//--------------------- .nv.info                  --------------------------
	.section	.nv.info,"",@"SHT_CUDA_INFO"
	.align	4


	//----- nvinfo : EIATTR_REGCOUNT
	.align		4
        /*0000*/ 	.byte	0x04, 0x2f
        /*0002*/ 	.short	(.L_3 - .L_2)
	.align		4
.L_2:
        /*0004*/ 	.word	index@(triton_poi_fused__native_batch_norm_legit_no_training_add_20)
        /*0008*/ 	.word	0x00000014


	//----- nvinfo : EIATTR_MIN_STACK_SIZE
	.align		4
.L_3:
        /*000c*/ 	.byte	0x04, 0x12
        /*000e*/ 	.short	(.L_5 - .L_4)
	.align		4
.L_4:
        /*0010*/ 	.word	index@(triton_poi_fused__native_batch_norm_legit_no_training_add_20)
        /*0014*/ 	.word	0x00000000


	//----- nvinfo : EIATTR_FRAME_SIZE
	.align		4
.L_5:
        /*0018*/ 	.byte	0x04, 0x11
        /*001a*/ 	.short	(.L_7 - .L_6)
	.align		4
.L_6:
        /*001c*/ 	.word	index@(triton_poi_fused__native_batch_norm_legit_no_training_add_20)
        /*0020*/ 	.word	0x00000000


	//----- nvinfo : EIATTR_MIN_STACK_SIZE
	.align		4
.L_7:
        /*0024*/ 	.byte	0x04, 0x12
        /*0026*/ 	.short	(.L_9 - .L_8)
	.align		4
.L_8:
        /*0028*/ 	.word	index@(triton_poi_fused__native_batch_norm_legit_no_training_add_20)
        /*002c*/ 	.word	0x00000000
.L_9:


//--------------------- .nv.info.triton_poi_fused__native_batch_norm_legit_no_training_add_20 --------------------------
	.section	.nv.info.triton_poi_fused__native_batch_norm_legit_no_training_add_20,"",@"SHT_CUDA_INFO"
	.sectionflags	@""
	.align	4


	//----- nvinfo : EIATTR_CUDA_API_VERSION
	.align		4
        /*0000*/ 	.byte	0x04, 0x37
        /*0002*/ 	.short	(.L_11 - .L_10)
.L_10:
        /*0004*/ 	.word	0x0000007c


	//----- nvinfo : EIATTR_KPARAM_INFO
	.align		4
.L_11:
        /*0008*/ 	.byte	0x04, 0x17
        /*000a*/ 	.short	(.L_13 - .L_12)
.L_12:
        /*000c*/ 	.word	0x00000000
        /*0010*/ 	.short	0x0007
        /*0012*/ 	.short	0x0038
        /*0014*/ 	.byte	0x00, 0xf0, 0x11, 0x00


	//----- nvinfo : EIATTR_KPARAM_INFO
	.align		4
.L_13:
        /*0018*/ 	.byte	0x04, 0x17
        /*001a*/ 	.short	(.L_15 - .L_14)
.L_14:
        /*001c*/ 	.word	0x00000000
        /*0020*/ 	.short	0x0006
        /*0022*/ 	.short	0x0030
        /*0024*/ 	.byte	0x00, 0xf4, 0x21, 0x00


	//----- nvinfo : EIATTR_KPARAM_INFO
	.align		4
.L_15:
        /*0028*/ 	.byte	0x04, 0x17
        /*002a*/ 	.short	(.L_17 - .L_16)
.L_16:
        /*002c*/ 	.word	0x00000000
        /*0030*/ 	.short	0x0005
        /*0032*/ 	.short	0x0028
        /*0034*/ 	.byte	0x00, 0xf4, 0x21, 0x00


	//----- nvinfo : EIATTR_KPARAM_INFO
	.align		4
.L_17:
        /*0038*/ 	.byte	0x04, 0x17
        /*003a*/ 	.short	(.L_19 - .L_18)
.L_18:
        /*003c*/ 	.word	0x00000000
        /*0040*/ 	.short	0x0004
        /*0042*/ 	.short	0x0020
        /*0044*/ 	.byte	0x00, 0xf4, 0x21, 0x00


	//----- nvinfo : EIATTR_KPARAM_INFO
	.align		4
.L_19:
        /*0048*/ 	.byte	0x04, 0x17
        /*004a*/ 	.short	(.L_21 - .L_20)
.L_20:
        /*004c*/ 	.word	0x00000000
        /*0050*/ 	.short	0x0003
        /*0052*/ 	.short	0x0018
        /*0054*/ 	.byte	0x00, 0xf4, 0x21, 0x00


	//----- nvinfo : EIATTR_KPARAM_INFO
	.align		4
.L_21:
        /*0058*/ 	.byte	0x04, 0x17
        /*005a*/ 	.short	(.L_23 - .L_22)
.L_22:
        /*005c*/ 	.word	0x00000000
        /*0060*/ 	.short	0x0002
        /*0062*/ 	.short	0x0010
        /*0064*/ 	.byte	0x00, 0xf4, 0x21, 0x00


	//----- nvinfo : EIATTR_KPARAM_INFO
	.align		4
.L_23:
        /*0068*/ 	.byte	0x04, 0x17
        /*006a*/ 	.short	(.L_25 - .L_24)
.L_24:
        /*006c*/ 	.word	0x00000000
        /*0070*/ 	.short	0x0001
        /*0072*/ 	.short	0x0008
        /*0074*/ 	.byte	0x00, 0xf4, 0x21, 0x00


	//----- nvinfo : EIATTR_KPARAM_INFO
	.align		4
.L_25:
        /*0078*/ 	.byte	0x04, 0x17
        /*007a*/ 	.short	(.L_27 - .L_26)
.L_26:
        /*007c*/ 	.word	0x00000000
        /*0080*/ 	.short	0x0000
        /*0082*/ 	.short	0x0000
        /*0084*/ 	.byte	0x00, 0xf4, 0x21, 0x00


	//----- nvinfo : EIATTR_SPARSE_MMA_MASK
	.align		4
.L_27:
        /*0088*/ 	.byte	0x03, 0x50
        /*008a*/ 	.short	0x0000


	//----- nvinfo : EIATTR_MAXREG_COUNT
	.align		4
        /*008c*/ 	.byte	0x03, 0x1b
        /*008e*/ 	.short	0x00ff


	//----- nvinfo : EIATTR_EXIT_INSTR_OFFSETS
	.align		4
        /*0090*/ 	.byte	0x04, 0x1c
        /*0092*/ 	.short	(.L_29 - .L_28)


	//   ....[0]....
.L_28:
        /*0094*/ 	.word	0x000003d0


	//----- nvinfo : EIATTR_REQNTID
	.align		4
.L_29:
        /*0098*/ 	.byte	0x04, 0x10
        /*009a*/ 	.short	(.L_31 - .L_30)
.L_30:
        /*009c*/ 	.word	0x00000080
        /*00a0*/ 	.word	0x00000001
        /*00a4*/ 	.word	0x00000001


	//----- nvinfo : EIATTR_CBANK_PARAM_SIZE
	.align		4
.L_31:
        /*00a8*/ 	.byte	0x03, 0x19
        /*00aa*/ 	.short	0x003c


	//----- nvinfo : EIATTR_PARAM_CBANK
	.align		4
        /*00ac*/ 	.byte	0x04, 0x0a
        /*00ae*/ 	.short	(.L_33 - .L_32)
	.align		4
.L_32:
        /*00b0*/ 	.word	index@(.nv.constant0.triton_poi_fused__native_batch_norm_legit_no_training_add_20)
        /*00b4*/ 	.short	0x0210
        /*00b6*/ 	.short	0x003c


	//----- nvinfo : EIATTR_SW_WAR
	.align		4
.L_33:
        /*00b8*/ 	.byte	0x04, 0x36
        /*00ba*/ 	.short	(.L_35 - .L_34)
.L_34:
        /*00bc*/ 	.word	0x00000008
.L_35:


//--------------------- .nv.callgraph             --------------------------
	.section	.nv.callgraph,"",@"SHT_CUDA_CALLGRAPH"
	.align	4
	.sectionentsize	8
	.align		4
        /*0000*/ 	.word	0x00000000
	.align		4
        /*0004*/ 	.word	0xffffffff
	.align		4
        /*0008*/ 	.word	0x00000000
	.align		4
        /*000c*/ 	.word	0xfffffffe
	.align		4
        /*0010*/ 	.word	0x00000000
	.align		4
        /*0014*/ 	.word	0xfffffffd
	.align		4
        /*0018*/ 	.word	0x00000000
	.align		4
        /*001c*/ 	.word	0xfffffffc


//--------------------- .nv.constant4             --------------------------
	.section	.nv.constant4,"a",@progbits
	.align	8
	.align		8
.nv.constant4:
        /*0000*/ 	.dword	_$_str
	.align		8
        /*0008*/ 	.dword	_$_str_$_2


//--------------------- .text.triton_poi_fused__native_batch_norm_legit_no_training_add_20 --------------------------
	.section	.text.triton_poi_fused__native_batch_norm_legit_no_training_add_20,"ax",@progbits
	.align	128
        .global         triton_poi_fused__native_batch_norm_legit_no_training_add_20
        .type           triton_poi_fused__native_batch_norm_legit_no_training_add_20,@function
        .size           triton_poi_fused__native_batch_norm_legit_no_training_add_20,(.L_x_1 - triton_poi_fused__native_batch_norm_legit_no_training_add_20)
        .other          triton_poi_fused__native_batch_norm_legit_no_training_add_20,@"STO_CUDA_ENTRY STV_DEFAULT"
triton_poi_fused__native_batch_norm_legit_no_training_add_20:
.text.triton_poi_fused__native_batch_norm_legit_no_training_add_20:
[----:B------:R-:W-:Y:S01]  /*0000*/  LDC R1, c[0x0][0x28] ;  /* 0x00000a00ff017b82 */ /* 0x000fe20000000800 */
[----:B------:R-:W1:Y:S07]  /*0010*/  S2R R0, SR_TID.X ;  /* 0x0000000000007919 */ /* 0x000e6e0000002100 */
[----:B------:R-:W2:Y:S01]  /*0020*/  LDC.64 R2, c[0x0][0x220] ;  /* 0x00008800ff027b82 */ /* 0x000ea20000000a00 */
[----:B------:R-:W-:Y:S01]  /*0030*/  ULDC.64 UR4, c[0x0][0x208] ;  /* 0x0000820000047ab9 */ /* 0x000fe20000000a00 */
[----:B------:R-:W3:Y:S06]  /*0040*/  S2R R5, SR_CTAID.X ;  /* 0x0000000000057919 */ /* 0x000eec0000002500 */
[----:B------:R-:W4:Y:S08]  /*0050*/  LDC.64 R6, c[0x0][0x218] ;  /* 0x00008600ff067b82 */ /* 0x000f300000000a00 */
[----:B------:R-:W5:Y:S08]  /*0060*/  LDC.64 R8, c[0x0][0x228] ;  /* 0x00008a00ff087b82 */ /* 0x000f700000000a00 */
[----:B------:R-:W5:Y:S01]  /*0070*/  LDC.64 R12, c[0x0][0x230] ;  /* 0x00008c00ff0c7b82 */ /* 0x000f620000000a00 */
[----:B-1----:R-:W-:-:S07]  /*0080*/  SHF.L.U32 R0, R0, 0x1, RZ ;  /* 0x0000000100007819 */ /* 0x002fce00000006ff */
[----:B------:R-:W1:Y:S01]  /*0090*/  LDC.64 R10, c[0x0][0x238] ;  /* 0x00008e00ff0a7b82 */ /* 0x000e620000000a00 */
[----:B------:R-:W-:-:S04]  /*00a0*/  LOP3.LUT R0, R0, 0xfe, RZ, 0xc0, !PT ;  /* 0x000000fe00007812 */ /* 0x000fc800078ec0ff */
[----:B---3--:R-:W-:-:S05]  /*00b0*/  LEA R0, R5, R0, 0x8 ;  /* 0x0000000005007211 */ /* 0x008fca00078e40ff */
[----:B------:R-:W-:-:S05]  /*00c0*/  IMAD.HI R4, R0, 0x2aaaaaab, RZ ;  /* 0x2aaaaaab00047827 */ /* 0x000fca00078e02ff */
[----:B------:R-:W-:-:S04]  /*00d0*/  SHF.R.U32.HI R5, RZ, 0x1f, R4 ;  /* 0x0000001fff057819 */ /* 0x000fc80000011604 */
[----:B------:R-:W-:-:S05]  /*00e0*/  LEA.HI R5, R4, R5, RZ, 0x1a ;  /* 0x0000000504057211 */ /* 0x000fca00078fd0ff */
[----:B------:R-:W-:Y:S02]  /*00f0*/  IMAD R15, R5, -0x180, R0 ;  /* 0xfffffe80050f7824 */ /* 0x000fe400078e0200 */
[----:B------:R-:W3:Y:S02]  /*0100*/  LDC.64 R4, c[0x0][0x210] ;  /* 0x00008400ff047b82 */ /* 0x000ee40000000a00 */
[----:B--2---:R-:W-:-:S06]  /*0110*/  IMAD.WIDE R2, R15, 0x4, R2 ;  /* 0x000000040f027825 */ /* 0x004fcc00078e0202 */
[----:B------:R-:W2:Y:S01]  /*0120*/  LDG.E.EL.64 R2, desc[UR4][R2.64] ;  /* 0x0000000402027981 */ /* 0x000ea2000c2e1b00 */
[----:B----4-:R-:W-:-:S04]  /*0130*/  IMAD.WIDE R6, R15, 0x4, R6 ;  /* 0x000000040f067825 */ /* 0x010fc800078e0206 */
[C---:B-----5:R-:W-:Y:S02]  /*0140*/  IMAD.WIDE R8, R15.reuse, 0x4, R8 ;  /* 0x000000040f087825 */ /* 0x060fe400078e0208 */
[----:B------:R-:W4:Y:S02]  /*0150*/  LDG.E.EL.64 R6, desc[UR4][R6.64] ;  /* 0x0000000406067981 */ /* 0x000f24000c2e1b00 */
[----:B0-----:R-:W-:Y:S02]  /*0160*/  IMAD.WIDE R12, R15, 0x4, R12 ;  /* 0x000000040f0c7825 */ /* 0x001fe400078e020c */
[----:B------:R-:W5:Y:S02]  /*0170*/  LDG.E.EL.64 R8, desc[UR4][R8.64] ;  /* 0x0000000408087981 */ /* 0x000f64000c2e1b00 */
[C---:B-1----:R-:W-:Y:S02]  /*0180*/  IMAD.WIDE R10, R0.reuse, 0x4, R10 ;  /* 0x00000004000a7825 */ /* 0x042fe400078e020a */
[----:B------:R-:W5:Y:S02]  /*0190*/  LDG.E.EL.64 R12, desc[UR4][R12.64] ;  /* 0x000000040c0c7981 */ /* 0x000f64000c2e1b00 */
[----:B---3--:R-:W-:-:S02]  /*01a0*/  IMAD.WIDE R4, R0, 0x4, R4 ;  /* 0x0000000400047825 */ /* 0x008fc400078e0204 */
[----:B------:R-:W3:Y:S04]  /*01b0*/  LDG.E.64 R10, desc[UR4][R10.64] ;  /* 0x000000040a0a7981 */ /* 0x000ee8000c1e1b00 */
[----:B------:R-:W4:Y:S01]  /*01c0*/  LDG.E.64 R4, desc[UR4][R4.64] ;  /* 0x0000000404047981 */ /* 0x000f22000c1e1b00 */
[----:B------:R-:W-:Y:S01]  /*01d0*/  HFMA2.MMA R16, -RZ, RZ, 1.625, 0 ;  /* 0x3e800000ff107435 */ /* 0x000fe200000001ff */
[----:B--2---:R-:W-:Y:S01]  /*01e0*/  FADD R2, R2, 9.9999997473787516356e-06 ;  /* 0x3727c5ac02027421 */ /* 0x004fe20000000000 */
[----:B------:R-:W-:-:S03]  /*01f0*/  FADD R3, R3, 9.9999997473787516356e-06 ;  /* 0x3727c5ac03037421 */ /* 0x000fc60000000000 */
[----:B------:R-:W0:Y:S08]  /*0200*/  MUFU.SQRT R14, R2 ;  /* 0x00000002000e7308 */ /* 0x000e300000002000 */
[----:B------:R1:W2:Y:S01]  /*0210*/  MUFU.SQRT R15, R3 ;  /* 0x00000003000f7308 */ /* 0x0002a20000002000 */
[C---:B0-----:R-:W-:Y:S02]  /*0220*/  FSETP.GT.AND P0, PT, R14.reuse, 8.50705917302346158658e+37, PT ;  /* 0x7e8000000e00780b */ /* 0x041fe40003f04000 */
[----:B------:R-:W-:Y:S01]  /*0230*/  FSETP.GEU.AND P2, PT, R14, 1.175494350822287508e-38, PT ;  /* 0x008000000e00780b */ /* 0x000fe20003f4e000 */
[----:B-1----:R-:W0:Y:S01]  /*0240*/  LDC.64 R2, c[0x0][0x240] ;  /* 0x00009000ff027b82 */ /* 0x002e220000000a00 */
[----:B--2---:R-:W-:-:S02]  /*0250*/  FSETP.GT.AND P1, PT, R15, 8.50705917302346158658e+37, PT ;  /* 0x7e8000000f00780b */ /* 0x004fc40003f24000 */
[----:B------:R-:W-:-:S07]  /*0260*/  FSETP.GEU.AND P3, PT, R15, 1.175494350822287508e-38, PT ;  /* 0x008000000f00780b */ /* 0x000fce0003f6e000 */
[----:B------:R-:W-:-:S04]  /*0270*/  @P0 FMUL R14, R14, 0.25 ;  /* 0x3e8000000e0e0820 */ /* 0x000fc80000400000 */
[----:B------:R-:W-:Y:S01]  /*0280*/  @!P2 FMUL R14, R14, 16777216 ;  /* 0x4b8000000e0ea820 */ /* 0x000fe20000400000 */
[----:B------:R-:W-:-:S04]  /*0290*/  @P1 FMUL R15, R15, 0.25 ;  /* 0x3e8000000f0f1820 */ /* 0x000fc80000400000 */
[----:B------:R-:W-:Y:S01]  /*02a0*/  @!P3 FMUL R15, R15, 16777216 ;  /* 0x4b8000000f0fb820 */ /* 0x000fe20000400000 */
[----:B------:R-:W1:Y:S01]  /*02b0*/  MUFU.RCP R14, R14 ;  /* 0x0000000e000e7308 */ /* 0x000e620000001000 */
[----:B------:R-:W-:-:S07]  /*02c0*/  FSEL R17, R16, 1, P0 ;  /* 0x3f80000010117808 */ /* 0x000fce0000000000 */
[----:B------:R-:W2:Y:S01]  /*02d0*/  MUFU.RCP R15, R15 ;  /* 0x0000000f000f7308 */ /* 0x000ea20000001000 */
[----:B------:R-:W-:Y:S01]  /*02e0*/  FSEL R16, R16, 1, P1 ;  /* 0x3f80000010107808 */ /* 0x000fe20000800000 */
[----:B------:R-:W-:-:S04]  /*02f0*/  @!P2 FMUL R17, R17, 16777216 ;  /* 0x4b8000001111a820 */ /* 0x000fc80000400000 */
[----:B------:R-:W-:Y:S01]  /*0300*/  @!P3 FMUL R16, R16, 16777216 ;  /* 0x4b8000001010b820 */ /* 0x000fe20000400000 */
[----:B----4-:R-:W-:Y:S01]  /*0310*/  FADD R5, R5, -R7 ;  /* 0x8000000705057221 */ /* 0x010fe20000000000 */
[----:B------:R-:W-:Y:S01]  /*0320*/  FADD R4, R4, -R6 ;  /* 0x8000000604047221 */ /* 0x000fe20000000000 */
[----:B-1----:R-:W-:Y:S01]  /*0330*/  FMUL R17, R14, R17 ;  /* 0x000000110e117220 */ /* 0x002fe20000400000 */
[----:B--2---:R-:W-:-:S03]  /*0340*/  FMUL R16, R15, R16 ;  /* 0x000000100f107220 */ /* 0x004fc60000400000 */
[----:B------:R-:W-:Y:S01]  /*0350*/  FMUL R17, R4, R17 ;  /* 0x0000001104117220 */ /* 0x000fe20000400000 */
[----:B------:R-:W-:-:S03]  /*0360*/  FMUL R16, R5, R16 ;  /* 0x0000001005107220 */ /* 0x000fc60000400000 */
[----:B-----5:R-:W-:Y:S01]  /*0370*/  FFMA R17, R8, R17, R12 ;  /* 0x0000001108117223 */ /* 0x020fe2000000000c */
[----:B------:R-:W-:Y:S01]  /*0380*/  FFMA R16, R9, R16, R13 ;  /* 0x0000001009107223 */ /* 0x000fe2000000000d */
[----:B0-----:R-:W-:-:S04]  /*0390*/  IMAD.WIDE R2, R0, 0x4, R2 ;  /* 0x0000000400027825 */ /* 0x001fc800078e0202 */
[----:B---3--:R-:W-:Y:S01]  /*03a0*/  FADD R10, R10, R17 ;  /* 0x000000110a0a7221 */ /* 0x008fe20000000000 */
[----:B------:R-:W-:-:S05]  /*03b0*/  FADD R11, R11, R16 ;  /* 0x000000100b0b7221 */ /* 0x000fca0000000000 */
[----:B------:R-:W-:Y:S01]  /*03c0*/  STG.E.64 desc[UR4][R2.64], R10 ;  /* 0x0000000a02007986 */ /* 0x000fe2000c101b04 */
[----:B------:R-:W-:Y:S05]  /*03d0*/  EXIT ;  /* 0x000000000000794d */ /* 0x000fea0003800000 */
.L_x_0:
[----:B------:R-:W-:-:S00]  /*03e0*/  BRA `(.L_x_0) ;  /* 0xfffffffc00fc7947 */ /* 0x000fc0000383ffff */
[----:B------:R-:W-:-:S00]  /*03f0*/  NOP ;  /* 0x0000000000007918 */ /* 0x000fc00000000000 */
        /* <DEDUP_REMOVED lines=8> */
.L_x_1:


//--------------------- .nv.global.init           --------------------------
	.section	.nv.global.init,"aw",@progbits
.nv.global.init:
	.type		_$_str,@object
	.size		_$_str,(_$_str_$_2 - _$_str)
_$_str:
        /*0000*/ 	.byte	0x5f, 0x5f, 0x43, 0x55, 0x44, 0x41, 0x5f, 0x46, 0x54, 0x5a, 0x00
	.type		_$_str_$_2,@object
	.size		_$_str_$_2,(.L_1 - _$_str_$_2)
_$_str_$_2:
        /*000b*/ 	.byte	0x5f, 0x5f, 0x43, 0x55, 0x44, 0x41, 0x5f, 0x50, 0x52, 0x45, 0x43, 0x5f, 0x53, 0x51, 0x52, 0x54
        /*001b*/ 	.byte	0x00
.L_1:


//--------------------- .nv.constant0.triton_poi_fused__native_batch_norm_legit_no_training_add_20 --------------------------
	.section	.nv.constant0.triton_poi_fused__native_batch_norm_legit_no_training_add_20,"a",@progbits
	.sectionflags	@""
	.align	4
.nv.constant0.triton_poi_fused__native_batch_norm_legit_no_training_add_20:
	.zero		588
